	.headerflags	@"EF_CUDA_TEXMODE_UNIFIED EF_CUDA_64BIT_ADDRESS EF_CUDA_ACCELERATORS EF_CUDA_SM90 EF_CUDA_VIRTUAL_SM(EF_CUDA_SM90)"
	.elftype	@"ET_EXEC"


//--------------------- .nv.info                  --------------------------
	.section	.nv.info,"",@"SHT_CUDA_INFO"
	.align	4


	//----- nvinfo : EIATTR_REGCOUNT
	.align		4
        /*0000*/ 	.byte	0x04, 0x2f
        /*0002*/ 	.short	(.L_3 - .L_2)
	.align		4
.L_2:
        /*0004*/ 	.word	index@(triton_poi_fused__native_batch_norm_legit_no_training_add_convolution_elu_1)
        /*0008*/ 	.word	0x00000017


	//----- nvinfo : EIATTR_MIN_STACK_SIZE
	.align		4
.L_3:
        /*000c*/ 	.byte	0x04, 0x12
        /*000e*/ 	.short	(.L_5 - .L_4)
	.align		4
.L_4:
        /*0010*/ 	.word	index@(triton_poi_fused__native_batch_norm_legit_no_training_add_convolution_elu_1)
        /*0014*/ 	.word	0x00000000


	//----- nvinfo : EIATTR_FRAME_SIZE
	.align		4
.L_5:
        /*0018*/ 	.byte	0x04, 0x11
        /*001a*/ 	.short	(.L_7 - .L_6)
	.align		4
.L_6:
        /*001c*/ 	.word	index@(triton_poi_fused__native_batch_norm_legit_no_training_add_convolution_elu_1)
        /*0020*/ 	.word	0x00000000


	//----- nvinfo : EIATTR_MIN_STACK_SIZE
	.align		4
.L_7:
        /*0024*/ 	.byte	0x04, 0x12
        /*0026*/ 	.short	(.L_9 - .L_8)
	.align		4
.L_8:
        /*0028*/ 	.word	index@(triton_poi_fused__native_batch_norm_legit_no_training_add_convolution_elu_1)
        /*002c*/ 	.word	0x00000000
.L_9:


//--------------------- .nv.info.triton_poi_fused__native_batch_norm_legit_no_training_add_convolution_elu_1 --------------------------
	.section	.nv.info.triton_poi_fused__native_batch_norm_legit_no_training_add_convolution_elu_1,"",@"SHT_CUDA_INFO"
	.sectionflags	@""
	.align	4


	//----- nvinfo : EIATTR_CUDA_API_VERSION
	.align		4
        /*0000*/ 	.byte	0x04, 0x37
        /*0002*/ 	.short	(.L_11 - .L_10)
.L_10:
        /*0004*/ 	.word	0x0000007c


	//----- nvinfo : EIATTR_KPARAM_INFO
	.align		4
.L_11:
        /*0008*/ 	.byte	0x04, 0x17
        /*000a*/ 	.short	(.L_13 - .L_12)
.L_12:
        /*000c*/ 	.word	0x00000000
        /*0010*/ 	.short	0x0008
        /*0012*/ 	.short	0x0040
        /*0014*/ 	.byte	0x00, 0xf0, 0x11, 0x00


	//----- nvinfo : EIATTR_KPARAM_INFO
	.align		4
.L_13:
        /*0018*/ 	.byte	0x04, 0x17
        /*001a*/ 	.short	(.L_15 - .L_14)
.L_14:
        /*001c*/ 	.word	0x00000000
        /*0020*/ 	.short	0x0007
        /*0022*/ 	.short	0x0038
        /*0024*/ 	.byte	0x00, 0xf4, 0x21, 0x00


	//----- nvinfo : EIATTR_KPARAM_INFO
	.align		4
.L_15:
        /*0028*/ 	.byte	0x04, 0x17
        /*002a*/ 	.short	(.L_17 - .L_16)
.L_16:
        /*002c*/ 	.word	0x00000000
        /*0030*/ 	.short	0x0006
        /*0032*/ 	.short	0x0030
        /*0034*/ 	.byte	0x00, 0xf4, 0x21, 0x00


	//----- nvinfo : EIATTR_KPARAM_INFO
	.align		4
.L_17:
        /*0038*/ 	.byte	0x04, 0x17
        /*003a*/ 	.short	(.L_19 - .L_18)
.L_18:
        /*003c*/ 	.word	0x00000000
        /*0040*/ 	.short	0x0005
        /*0042*/ 	.short	0x0028
        /*0044*/ 	.byte	0x00, 0xf4, 0x21, 0x00


	//----- nvinfo : EIATTR_KPARAM_INFO
	.align		4
.L_19:
        /*0048*/ 	.byte	0x04, 0x17
        /*004a*/ 	.short	(.L_21 - .L_20)
.L_20:
        /*004c*/ 	.word	0x00000000
        /*0050*/ 	.short	0x0004
        /*0052*/ 	.short	0x0020
        /*0054*/ 	.byte	0x00, 0xf4, 0x21, 0x00


	//----- nvinfo : EIATTR_KPARAM_INFO
	.align		4
.L_21:
        /*0058*/ 	.byte	0x04, 0x17
        /*005a*/ 	.short	(.L_23 - .L_22)
.L_22:
        /*005c*/ 	.word	0x00000000
        /*0060*/ 	.short	0x0003
        /*0062*/ 	.short	0x0018
        /*0064*/ 	.byte	0x00, 0xf4, 0x21, 0x00


	//----- nvinfo : EIATTR_KPARAM_INFO
	.align		4
.L_23:
        /*0068*/ 	.byte	0x04, 0x17
        /*006a*/ 	.short	(.L_25 - .L_24)
.L_24:
        /*006c*/ 	.word	0x00000000
        /*0070*/ 	.short	0x0002
        /*0072*/ 	.short	0x0010
        /*0074*/ 	.byte	0x00, 0xf4, 0x21, 0x00


	//----- nvinfo : EIATTR_KPARAM_INFO
	.align		4
.L_25:
        /*0078*/ 	.byte	0x04, 0x17
        /*007a*/ 	.short	(.L_27 - .L_26)
.L_26:
        /*007c*/ 	.word	0x00000000
        /*0080*/ 	.short	0x0001
        /*0082*/ 	.short	0x0008
        /*0084*/ 	.byte	0x00, 0xf4, 0x21, 0x00


	//----- nvinfo : EIATTR_KPARAM_INFO
	.align		4
.L_27:
        /*0088*/ 	.byte	0x04, 0x17
        /*008a*/ 	.short	(.L_29 - .L_28)
.L_28:
        /*008c*/ 	.word	0x00000000
        /*0090*/ 	.short	0x0000
        /*0092*/ 	.short	0x0000
        /*0094*/ 	.byte	0x00, 0xf4, 0x21, 0x00


	//----- nvinfo : EIATTR_SPARSE_MMA_MASK
	.align		4
.L_29:
        /*0098*/ 	.byte	0x03, 0x50
        /*009a*/ 	.short	0x0000


	//----- nvinfo : EIATTR_MAXREG_COUNT
	.align		4
        /*009c*/ 	.byte	0x03, 0x1b
        /*009e*/ 	.short	0x00ff


	//----- nvinfo : EIATTR_EXIT_INSTR_OFFSETS
	.align		4
        /*00a0*/ 	.byte	0x04, 0x1c
        /*00a2*/ 	.short	(.L_31 - .L_30)


	//   ....[0]....
.L_30:
        /*00a4*/ 	.word	0x00000710


	//   ....[1]....
        /*00a8*/ 	.word	0x00000730


	//----- nvinfo : EIATTR_REQNTID
	.align		4
.L_31:
        /*00ac*/ 	.byte	0x04, 0x10
        /*00ae*/ 	.short	(.L_33 - .L_32)
.L_32:
        /*00b0*/ 	.word	0x00000080
        /*00b4*/ 	.word	0x00000001
        /*00b8*/ 	.word	0x00000001


	//----- nvinfo : EIATTR_CBANK_PARAM_SIZE
	.align		4
.L_33:
        /*00bc*/ 	.byte	0x03, 0x19
        /*00be*/ 	.short	0x0044


	//----- nvinfo : EIATTR_PARAM_CBANK
	.align		4
        /*00c0*/ 	.byte	0x04, 0x0a
        /*00c2*/ 	.short	(.L_35 - .L_34)
	.align		4
.L_34:
        /*00c4*/ 	.word	index@(.nv.constant0.triton_poi_fused__native_batch_norm_legit_no_training_add_convolution_elu_1)
        /*00c8*/ 	.short	0x0210
        /*00ca*/ 	.short	0x0044


	//----- nvinfo : EIATTR_SW_WAR
	.align		4
.L_35:
        /*00cc*/ 	.byte	0x04, 0x36
        /*00ce*/ 	.short	(.L_37 - .L_36)
.L_36:
        /*00d0*/ 	.word	0x00000008
.L_37:


//--------------------- .nv.callgraph             --------------------------
	.section	.nv.callgraph,"",@"SHT_CUDA_CALLGRAPH"
	.align	4
	.sectionentsize	8
	.align		4
        /*0000*/ 	.word	0x00000000
	.align		4
        /*0004*/ 	.word	0xffffffff
	.align		4
        /*0008*/ 	.word	0x00000000
	.align		4
        /*000c*/ 	.word	0xfffffffe
	.align		4
        /*0010*/ 	.word	0x00000000
	.align		4
        /*0014*/ 	.word	0xfffffffd
	.align		4
        /*0018*/ 	.word	0x00000000
	.align		4
        /*001c*/ 	.word	0xfffffffc


//--------------------- .nv.constant4             --------------------------
	.section	.nv.constant4,"a",@progbits
	.align	8
	.align		8
.nv.constant4:
        /*0000*/ 	.dword	_$_str
	.align		8
        /*0008*/ 	.dword	_$_str_$_2


//--------------------- .text.triton_poi_fused__native_batch_norm_legit_no_training_add_convolution_elu_1 --------------------------
	.section	.text.triton_poi_fused__native_batch_norm_legit_no_training_add_convolution_elu_1,"ax",@progbits
	.align	128
        .global         triton_poi_fused__native_batch_norm_legit_no_training_add_convolution_elu_1
        .type           triton_poi_fused__native_batch_norm_legit_no_training_add_convolution_elu_1,@function
        .size           triton_poi_fused__native_batch_norm_legit_no_training_add_convolution_elu_1,(.L_x_1 - triton_poi_fused__native_batch_norm_legit_no_training_add_convolution_elu_1)
        .other          triton_poi_fused__native_batch_norm_legit_no_training_add_convolution_elu_1,@"STO_CUDA_ENTRY STV_DEFAULT"
triton_poi_fused__native_batch_norm_legit_no_training_add_convolution_elu_1:
.text.triton_poi_fused__native_batch_norm_legit_no_training_add_convolution_elu_1:
[----:B------:R-:W0:Y:S01]  /*0000*/  LDC R1, c[0x0][0x28] ;  /* 0x00000a00ff017b82 */ /* 0x000e220000000800 */
[----:B------:R-:W1:Y:S07]  /*0010*/  S2R R0, SR_TID.X ;  /* 0x0000000000007919 */ /* 0x000e6e0000002100 */
[----:B------:R-:W2:Y:S01]  /*0020*/  LDC.64 R12, c[0x0][0x230] ;  /* 0x00008c00ff0c7b82 */ /* 0x000ea20000000a00 */
[----:B------:R-:W-:Y:S01]  /*0030*/  CS2R R4, SRZ ;  /* 0x0000000000047805 */ /* 0x000fe2000001ff00 */
[----:B------:R-:W-:Y:S01]  /*0040*/  ULDC.64 UR4, c[0x0][0x208] ;  /* 0x0000820000047ab9 */ /* 0x000fe20000000a00 */
[----:B------:R-:W3:Y:S05]  /*0050*/  S2R R3, SR_CTAID.X ;  /* 0x0000000000037919 */ /* 0x000eea0000002500 */
[----:B------:R-:W4:Y:S08]  /*0060*/  LDC.64 R10, c[0x0][0x220] ;  /* 0x00008800ff0a7b82 */ /* 0x000f300000000a00 */
[----:B------:R-:W5:Y:S08]  /*0070*/  LDC.64 R14, c[0x0][0x228] ;  /* 0x00008a00ff0e7b82 */ /* 0x000f700000000a00 */
[----:B------:R-:W5:Y:S01]  /*0080*/  LDC.64 R16, c[0x0][0x238] ;  /* 0x00008e00ff107b82 */ /* 0x000f620000000a00 */
[----:B-1----:R-:W-:-:S07]  /*0090*/  LOP3.LUT R0, R0, 0x7f, RZ, 0xc0, !PT ;  /* 0x0000007f00007812 */ /* 0x002fce00078ec0ff */
[----:B------:R-:W1:Y:S01]  /*00a0*/  LDC.64 R8, c[0x0][0x240] ;  /* 0x00009000ff087b82 */ /* 0x000e620000000a00 */
[----:B---3--:R-:W-:Y:S02]  /*00b0*/  SHF.R.S32.HI R2, RZ, 0x18, R3 ;  /* 0x00000018ff027819 */ /* 0x008fe40000011403 */
[----:B------:R-:W-:Y:S02]  /*00c0*/  LEA R0, R3, R0, 0x7 ;  /* 0x0000000003007211 */ /* 0x000fe400078e38ff */
[----:B------:R-:W-:Y:S02]  /*00d0*/  SGXT R3, R2, 0x1 ;  /* 0x000000010203781a */ /* 0x000fe40000000200 */
[----:B------:R-:W-:Y:S02]  /*00e0*/  ISETP.GE.AND P0, PT, R0, 0x100, PT ;  /* 0x000001000000780c */ /* 0x000fe40003f06270 */
[----:B------:R-:W-:-:S04]  /*00f0*/  LEA.HI R3, R3, R0, RZ, 0x3 ;  /* 0x0000000003037211 */ /* 0x000fc800078f18ff */
[----:B------:R-:W-:-:S04]  /*0100*/  SHF.R.S32.HI R3, RZ, 0x3, R3 ;  /* 0x00000003ff037819 */ /* 0x000fc80000011403 */
[----:B------:R-:W-:-:S04]  /*0110*/  LEA.HI R2, R3, R3, RZ, 0x3 ;  /* 0x0000000303027211 */ /* 0x000fc800078f18ff */
[----:B------:R-:W-:-:S04]  /*0120*/  LOP3.LUT R2, R2, 0xfffffff8, RZ, 0xc0, !PT ;  /* 0xfffffff802027812 */ /* 0x000fc800078ec0ff */
[----:B------:R-:W-:Y:S02]  /*0130*/  IADD3 R19, R3, -R2, RZ ;  /* 0x8000000203137210 */ /* 0x000fe40007ffe0ff */
[----:B------:R-:W3:Y:S03]  /*0140*/  LDC.64 R2, c[0x0][0x210] ;  /* 0x00008400ff027b82 */ /* 0x000ee60000000a00 */
[----:B--2---:R-:W-:-:S05]  /*0150*/  IMAD.WIDE R12, R19, 0x4, R12 ;  /* 0x00000004130c7825 */ /* 0x004fca00078e020c */
[----:B------:R5:W2:Y:S01]  /*0160*/  @!P0 LDG.E.EL R4, desc[UR4][R12.64] ;  /* 0x000000040c048981 */ /* 0x000aa2000c2e1900 */
[----:B------:R-:W-:Y:S01]  /*0170*/  CS2R R6, SRZ ;  /* 0x0000000000067805 */ /* 0x000fe2000001ff00 */
[----:B----4-:R-:W-:Y:S01]  /*0180*/  IMAD.WIDE R10, R19, 0x4, R10 ;  /* 0x00000004130a7825 */ /* 0x010fe200078e020a */
[----:B------:R-:W-:-:S04]  /*0190*/  HFMA2.MMA R20, -RZ, RZ, 0, 0 ;  /* 0x00000000ff147435 */ /* 0x000fc800000001ff */
[----:B------:R4:W2:Y:S01]  /*01a0*/  @!P0 LDG.E.EL R6, desc[UR4][R10.64] ;  /* 0x000000040a068981 */ /* 0x0008a2000c2e1900 */
[----:B-----5:R-:W-:-:S04]  /*01b0*/  IMAD.WIDE R12, R19, 0x4, R14 ;  /* 0x00000004130c7825 */ /* 0x020fc800078e020e */
[----:B---3--:R-:W-:Y:S01]  /*01c0*/  IMAD.WIDE R2, R0, 0x4, R2 ;  /* 0x0000000400027825 */ /* 0x008fe200078e0202 */
[----:B------:R3:W5:Y:S04]  /*01d0*/  @!P0 LDG.E.EL R7, desc[UR4][R12.64] ;  /* 0x000000040c078981 */ /* 0x000768000c2e1900 */
[----:B------:R-:W5:Y:S01]  /*01e0*/  @!P0 LDG.E R5, desc[UR4][R2.64] ;  /* 0x0000000402058981 */ /* 0x000f62000c1e1900 */
[----:B0-----:R-:W-:-:S04]  /*01f0*/  IMAD.WIDE R14, R19, 0x4, R16 ;  /* 0x00000004130e7825 */ /* 0x001fc800078e0210 */
[----:B-1----:R-:W-:Y:S01]  /*0200*/  IMAD.WIDE R16, R19, 0x4, R8 ;  /* 0x0000000413107825 */ /* 0x002fe200078e0208 */
[----:B------:R-:W-:Y:S01]  /*0210*/  CS2R R8, SRZ ;  /* 0x0000000000087805 */ /* 0x000fe2000001ff00 */
[----:B------:R-:W4:Y:S03]  /*0220*/  LDC.64 R18, c[0x0][0x248] ;  /* 0x00009200ff127b82 */ /* 0x000f260000000a00 */
[----:B------:R-:W5:Y:S04]  /*0230*/  @!P0 LDG.E.EL R20, desc[UR4][R16.64] ;  /* 0x0000000410148981 */ /* 0x000f68000c2e1900 */
[----:B------:R-:W5:Y:S01]  /*0240*/  @!P0 LDG.E.EL R9, desc[UR4][R14.64] ;  /* 0x000000040e098981 */ /* 0x000f62000c2e1900 */
[----:B----4-:R-:W-:-:S05]  /*0250*/  IMAD.WIDE R10, R0, 0x4, R18 ;  /* 0x00000004000a7825 */ /* 0x010fca00078e0212 */
[----:B------:R0:W4:Y:S01]  /*0260*/  @!P0 LDG.E R8, desc[UR4][R10.64] ;  /* 0x000000040a088981 */ /* 0x000122000c1e1900 */
[----:B---3--:R-:W-:Y:S01]  /*0270*/  MOV R13, 0x3e800000 ;  /* 0x3e800000000d7802 */ /* 0x008fe20000000f00 */
[----:B--2---:R-:W-:-:S04]  /*0280*/  FADD R4, R4, 9.9999997473787516356e-06 ;  /* 0x3727c5ac04047421 */ /* 0x004fc80000000000 */
[----:B------:R-:W1:Y:S02]  /*0290*/  MUFU.SQRT R12, R4 ;  /* 0x00000004000c7308 */ /* 0x000e640000002000 */
[C---:B-1----:R-:W-:Y:S02]  /*02a0*/  FSETP.GT.AND P1, PT, R12.reuse, 8.50705917302346158658e+37, PT ;  /* 0x7e8000000c00780b */ /* 0x042fe40003f24000 */
[----:B------:R-:W-:-:S11]  /*02b0*/  FSETP.GEU.AND P2, PT, R12, 1.175494350822287508e-38, PT ;  /* 0x008000000c00780b */ /* 0x000fd60003f4e000 */
[----:B------:R-:W-:-:S04]  /*02c0*/  @P1 FMUL R12, R12, 0.25 ;  /* 0x3e8000000c0c1820 */ /* 0x000fc80000400000 */
[----:B------:R-:W-:-:S06]  /*02d0*/  @!P2 FMUL R12, R12, 16777216 ;  /* 0x4b8000000c0ca820 */ /* 0x000fcc0000400000 */
[----:B------:R-:W1:Y:S01]  /*02e0*/  MUFU.RCP R12, R12 ;  /* 0x0000000c000c7308 */ /* 0x000e620000001000 */
[----:B------:R-:W-:Y:S01]  /*02f0*/  FSEL R13, R13, 1, P1 ;  /* 0x3f8000000d0d7808 */ /* 0x000fe20000800000 */
[----:B-----5:R-:W-:-:S04]  /*0300*/  FADD R5, R6, R5 ;  /* 0x0000000506057221 */ /* 0x020fc80000000000 */
[----:B------:R-:W-:Y:S01]  /*0310*/  @!P2 FMUL R13, R13, 16777216 ;  /* 0x4b8000000d0da820 */ /* 0x000fe20000400000 */
[----:B------:R-:W-:-:S03]  /*0320*/  FADD R7, R5, -R7 ;  /* 0x8000000705077221 */ /* 0x000fc60000000000 */
[----:B-1----:R-:W-:-:S04]  /*0330*/  FMUL R6, R12, R13 ;  /* 0x0000000d0c067220 */ /* 0x002fc80000400000 */
[----:B------:R-:W-:-:S04]  /*0340*/  FMUL R7, R7, R6 ;  /* 0x0000000607077220 */ /* 0x000fc80000400000 */
[----:B------:R-:W-:-:S04]  /*0350*/  FFMA R7, R7, R9, R20 ;  /* 0x0000000907077223 */ /* 0x000fc80000000014 */
[----:B------:R-:W-:-:S06]  /*0360*/  FMUL R6, R7, 1.4426950216293334961 ;  /* 0x3fb8aa3b07067820 */ /* 0x000fcc0000400000 */
[----:B------:R-:W0:Y:S01]  /*0370*/  FRND R6, R6 ;  /* 0x0000000600067307 */ /* 0x000e220000201000 */
[----:B------:R-:W-:-:S05]  /*0380*/  FADD.FTZ R4, |R7|, -RZ ;  /* 0x800000ff07047221 */ /* 0x000fca0000010200 */
[----:B------:R-:W-:Y:S01]  /*0390*/  FSETP.GEU.AND P1, PT, R4, 0.40999999642372131348, PT ;  /* 0x3ed1eb850400780b */ /* 0x000fe20003f2e000 */
[----:B------:R-:W-:-:S03]  /*03a0*/  HFMA2.MMA R4, -RZ, RZ, 0.83837890625, -4044 ;  /* 0x3ab5ebe6ff047435 */ /* 0x000fc600000001ff */
[----:B0-----:R-:W-:-:S05]  /*03b0*/  FSEL R10, R6, RZ, P1 ;  /* 0x000000ff060a7208 */ /* 0x001fca0000800000 */
[C---:B------:R-:W-:Y:S01]  /*03c0*/  FFMA.FTZ R9, -R10.reuse, 0.693145751953125, R7 ;  /* 0x3f3172000a097823 */ /* 0x040fe20000010107 */
[----:B------:R-:W-:-:S03]  /*03d0*/  FSETP.NEU.AND P2, PT, R10, 128, PT ;  /* 0x430000000a00780b */ /* 0x000fc60003f4d000 */
[C---:B------:R-:W-:Y:S01]  /*03e0*/  FFMA.FTZ R11, -R10.reuse, 1.428606765330187045e-06, R9 ;  /* 0x35bfbe8e0a0b7823 */ /* 0x040fe20000010109 */
[----:B------:R-:W-:-:S03]  /*03f0*/  FSEL R10, R10, 127, P2 ;  /* 0x42fe00000a0a7808 */ /* 0x000fc60001000000 */
[C---:B------:R-:W-:Y:S01]  /*0400*/  FFMA.FTZ R12, R11.reuse, R4, 0.0083824126049876213074 ;  /* 0x3c0956630b0c7423 */ /* 0x040fe20000010004 */
[----:B------:R-:W0:Y:S03]  /*0410*/  MUFU.EX2 R9, R10 ;  /* 0x0000000a00097308 */ /* 0x000e260000000800 */
[----:B------:R-:W-:-:S04]  /*0420*/  FFMA.FTZ R12, R11, R12, 0.041667830199003219604 ;  /* 0x3d2aabe30b0c7423 */ /* 0x000fc8000001000c */
[----:B------:R-:W-:-:S04]  /*0430*/  FFMA.FTZ R12, R11, R12, 0.16666397452354431152 ;  /* 0x3e2aa9f60b0c7423 */ /* 0x000fc8000001000c */
[----:B------:R-:W-:-:S04]  /*0440*/  FFMA.FTZ R12, R11, R12, 0.49999994039535522461 ;  /* 0x3efffffe0b0c7423 */ /* 0x000fc8000001000c */
[----:B------:R-:W-:Y:S01]  /*0450*/  FMUL R12, R11, R12 ;  /* 0x0000000c0b0c7220 */ /* 0x000fe20000400000 */
[----:B0-----:R-:W-:-:S03]  /*0460*/  FADD R6, R9, -1 ;  /* 0xbf80000009067421 */ /* 0x001fc60000000000 */
[----:B------:R-:W-:Y:S01]  /*0470*/  FFMA.FTZ R12, R11, R12, R11 ;  /* 0x0000000c0b0c7223 */ /* 0x000fe2000001000b */
[----:B------:R-:W-:-:S03]  /*0480*/  FSETP.NEU.AND P1, PT, R7, RZ, PT ;  /* 0x000000ff0700720b */ /* 0x000fc60003f2d000 */
[----:B------:R-:W-:-:S04]  /*0490*/  FFMA.FTZ R6, R9, R12, R6 ;  /* 0x0000000c09067223 */ /* 0x000fc80000010006 */
[----:B------:R-:W-:Y:S01]  /*04a0*/  @!P2 FADD R6, R6, R6 ;  /* 0x000000060606a221 */ /* 0x000fe20000000000 */
[C---:B------:R-:W-:Y:S02]  /*04b0*/  FSETP.GT.AND P2, PT, R10.reuse, 128, PT ;  /* 0x430000000a00780b */ /* 0x040fe40003f44000 */
[----:B------:R-:W-:Y:S02]  /*04c0*/  FSETP.GEU.AND P3, PT, R10, -25, PT ;  /* 0xc1c800000a00780b */ /* 0x000fe40003f6e000 */
[----:B------:R-:W-:-:S04]  /*04d0*/  FSEL R6, R6, +INF , !P2 ;  /* 0x7f80000006067808 */ /* 0x000fc80005000000 */
[----:B------:R-:W-:Y:S01]  /*04e0*/  FSEL R6, R6, -1, P3 ;  /* 0xbf80000006067808 */ /* 0x000fe20001800000 */
[C---:B------:R-:W-:Y:S01]  /*04f0*/  @!P1 FADD R6, R7.reuse, R7 ;  /* 0x0000000707069221 */ /* 0x040fe20000000000 */
[----:B------:R-:W-:-:S04]  /*0500*/  FSETP.GT.AND P1, PT, R7, RZ, PT ;  /* 0x000000ff0700720b */ /* 0x000fc80003f24000 */
[----:B------:R-:W-:-:S05]  /*0510*/  FSEL R7, R7, R6, P1 ;  /* 0x0000000607077208 */ /* 0x000fca0000800000 */
[----:B----4-:R-:W-:-:S04]  /*0520*/  FADD R6, R7, R8 ;  /* 0x0000000807067221 */ /* 0x010fc80000000000 */
[----:B------:R-:W-:-:S06]  /*0530*/  FMUL R9, R6, 1.4426950216293334961 ;  /* 0x3fb8aa3b06097820 */ /* 0x000fcc0000400000 */
[----:B------:R-:W0:Y:S01]  /*0540*/  FRND R9, R9 ;  /* 0x0000000900097307 */ /* 0x000e220000201000 */
[----:B------:R-:W-:-:S05]  /*0550*/  FADD.FTZ R10, |R6|, -RZ ;  /* 0x800000ff060a7221 */ /* 0x000fca0000010200 */
[----:B------:R-:W-:-:S04]  /*0560*/  FSETP.GEU.AND P1, PT, R10, 0.40999999642372131348, PT ;  /* 0x3ed1eb850a00780b */ /* 0x000fc80003f2e000 */
[----:B0-----:R-:W-:-:S05]  /*0570*/  FSEL R11, R9, RZ, P1 ;  /* 0x000000ff090b7208 */ /* 0x001fca0000800000 */
[----:B------:R-:W-:-:S04]  /*0580*/  FFMA.FTZ R10, -R11, 0.693145751953125, R6 ;  /* 0x3f3172000b0a7823 */ /* 0x000fc80000010106 */
[C---:B------:R-:W-:Y:S01]  /*0590*/  FFMA.FTZ R13, -R11.reuse, 1.428606765330187045e-06, R10 ;  /* 0x35bfbe8e0b0d7823 */ /* 0x040fe2000001010a */
[----:B------:R-:W-:-:S03]  /*05a0*/  FSETP.NEU.AND P2, PT, R11, 128, PT ;  /* 0x430000000b00780b */ /* 0x000fc60003f4d000 */
[----:B------:R-:W-:Y:S01]  /*05b0*/  FFMA.FTZ R10, R13, R4, 0.0083824126049876213074 ;  /* 0x3c0956630d0a7423 */ /* 0x000fe20000010004 */
[----:B------:R-:W-:-:S03]  /*05c0*/  FSEL R12, R11, 127, P2 ;  /* 0x42fe00000b0c7808 */ /* 0x000fc60001000000 */
[C---:B------:R-:W-:Y:S01]  /*05d0*/  FFMA.FTZ R10, R13.reuse, R10, 0.041667830199003219604 ;  /* 0x3d2aabe30d0a7423 */ /* 0x040fe2000001000a */
[----:B------:R-:W0:Y:S03]  /*05e0*/  MUFU.EX2 R4, R12 ;  /* 0x0000000c00047308 */ /* 0x000e260000000800 */
[----:B------:R-:W-:-:S04]  /*05f0*/  FFMA.FTZ R10, R13, R10, 0.16666397452354431152 ;  /* 0x3e2aa9f60d0a7423 */ /* 0x000fc8000001000a */
[----:B------:R-:W-:-:S04]  /*0600*/  FFMA.FTZ R10, R13, R10, 0.49999994039535522461 ;  /* 0x3efffffe0d0a7423 */ /* 0x000fc8000001000a */
[----:B------:R-:W-:-:S04]  /*0610*/  FMUL R10, R13, R10 ;  /* 0x0000000a0d0a7220 */ /* 0x000fc80000400000 */
[----:B------:R-:W-:Y:S01]  /*0620*/  FFMA.FTZ R13, R13, R10, R13 ;  /* 0x0000000a0d0d7223 */ /* 0x000fe2000001000d */
[----:B0-----:R-:W-:Y:S01]  /*0630*/  FADD R9, R4, -1 ;  /* 0xbf80000004097421 */ /* 0x001fe20000000000 */
[----:B------:R-:W0:Y:S01]  /*0640*/  LDC.64 R10, c[0x0][0x218] ;  /* 0x00008600ff0a7b82 */ /* 0x000e220000000a00 */
[----:B------:R-:W-:Y:S02]  /*0650*/  FSETP.NEU.AND P1, PT, R6, RZ, PT ;  /* 0x000000ff0600720b */ /* 0x000fe40003f2d000 */
[----:B------:R-:W-:-:S04]  /*0660*/  FFMA.FTZ R4, R4, R13, R9 ;  /* 0x0000000d04047223 */ /* 0x000fc80000010009 */
[----:B------:R-:W-:Y:S01]  /*0670*/  @!P2 FADD R4, R4, R4 ;  /* 0x000000040404a221 */ /* 0x000fe20000000000 */
[C---:B------:R-:W-:Y:S02]  /*0680*/  FSETP.GT.AND P2, PT, R12.reuse, 128, PT ;  /* 0x430000000c00780b */ /* 0x040fe40003f44000 */
[----:B------:R-:W-:Y:S02]  /*0690*/  FSETP.GEU.AND P3, PT, R12, -25, PT ;  /* 0xc1c800000c00780b */ /* 0x000fe40003f6e000 */
[----:B------:R-:W-:Y:S01]  /*06a0*/  FSEL R4, R4, +INF , !P2 ;  /* 0x7f80000004047808 */ /* 0x000fe20005000000 */
[----:B------:R1:W-:Y:S03]  /*06b0*/  @!P0 STG.E desc[UR4][R2.64], R5 ;  /* 0x0000000502008986 */ /* 0x0003e6000c101904 */
[----:B------:R-:W-:Y:S01]  /*06c0*/  FSEL R13, R4, -1, P3 ;  /* 0xbf800000040d7808 */ /* 0x000fe20001800000 */
[----:B------:R-:W-:Y:S01]  /*06d0*/  @!P1 FADD R13, R6, R6 ;  /* 0x00000006060d9221 */ /* 0x000fe20000000000 */
[----:B------:R-:W-:-:S04]  /*06e0*/  FSETP.GT.AND P1, PT, R7, -R8, PT ;  /* 0x800000080700720b */ /* 0x000fc80003f24000 */
[----:B------:R-:W-:Y:S01]  /*06f0*/  FSEL R13, R6, R13, P1 ;  /* 0x0000000d060d7208 */ /* 0x000fe20000800000 */
[----:B0-----:R-:W-:Y:S01]  /*0700*/  IMAD.WIDE R8, R0, 0x4, R10 ;  /* 0x0000000400087825 */ /* 0x001fe200078e020a */
[----:B-1----:R-:W-:Y:S07]  /*0710*/  @P0 EXIT ;  /* 0x000000000000094d */ /* 0x002fee0003800000 */
[----:B------:R-:W-:Y:S01]  /*0720*/  STG.E desc[UR4][R8.64], R13 ;  /* 0x0000000d08007986 */ /* 0x000fe2000c101904 */
[----:B------:R-:W-:Y:S05]  /*0730*/  EXIT ;  /* 0x000000000000794d */ /* 0x000fea0003800000 */
.L_x_0:
[----:B------:R-:W-:-:S00]  /*0740*/  BRA `(.L_x_0) ;  /* 0xfffffffc00fc7947 */ /* 0x000fc0000383ffff */
[----:B------:R-:W-:-:S00]  /*0750*/  NOP ;  /* 0x0000000000007918 */ /* 0x000fc00000000000 */
        /* <DEDUP_REMOVED lines=10> */
.L_x_1:


//--------------------- .nv.global.init           --------------------------
	.section	.nv.global.init,"aw",@progbits
.nv.global.init:
	.type		_$_str,@object
	.size		_$_str,(_$_str_$_2 - _$_str)
_$_str:
        /*0000*/ 	.byte	0x5f, 0x5f, 0x43, 0x55, 0x44, 0x41, 0x5f, 0x46, 0x54, 0x5a, 0x00
	.type		_$_str_$_2,@object
	.size		_$_str_$_2,(.L_1 - _$_str_$_2)
_$_str_$_2:
        /*000b*/ 	.byte	0x5f, 0x5f, 0x43, 0x55, 0x44, 0x41, 0x5f, 0x50, 0x52, 0x45, 0x43, 0x5f, 0x53, 0x51, 0x52, 0x54
        /*001b*/ 	.byte	0x00
.L_1:


//--------------------- .nv.constant0.triton_poi_fused__native_batch_norm_legit_no_training_add_convolution_elu_1 --------------------------
	.section	.nv.constant0.triton_poi_fused__native_batch_norm_legit_no_training_add_convolution_elu_1,"a",@progbits
	.sectionflags	@""
	.align	4
.nv.constant0.triton_poi_fused__native_batch_norm_legit_no_training_add_convolution_elu_1:
	.zero		596
